//
// Generated by NVIDIA NVVM Compiler
//
// Compiler Build ID: CL-36424714
// Cuda compilation tools, release 13.0, V13.0.88
// Based on NVVM 20.0.0
//

.version 9.0
.target sm_100
.address_size 64

	// .globl	_Z11dot_productPiS_S_i
.extern .func  (.param .b32 func_retval0) vprintf
(
	.param .b64 vprintf_param_0,
	.param .b64 vprintf_param_1
)
;
.global .align 1 .b8 $str[12] = {99, 91, 37, 100, 93, 32, 61, 32, 37, 100, 10};

.visible .entry _Z11dot_productPiS_S_i(
	.param .u64 .ptr .align 1 _Z11dot_productPiS_S_i_param_0,
	.param .u64 .ptr .align 1 _Z11dot_productPiS_S_i_param_1,
	.param .u64 .ptr .align 1 _Z11dot_productPiS_S_i_param_2,
	.param .u32 _Z11dot_productPiS_S_i_param_3
)
{
	.local .align 8 .b8 	__local_depot0[8];
	.reg .b64 	%SP;
	.reg .b64 	%SPL;
	.reg .pred 	%p<2>;
	.reg .b32 	%r<11>;
	.reg .b64 	%rd<15>;

	mov.u64 	%SPL, __local_depot0;
	cvta.local.u64 	%SP, %SPL;
	ld.param.u64 	%rd1, [_Z11dot_productPiS_S_i_param_0];
	ld.param.u64 	%rd2, [_Z11dot_productPiS_S_i_param_1];
	ld.param.u64 	%rd3, [_Z11dot_productPiS_S_i_param_2];
	ld.param.u32 	%r2, [_Z11dot_productPiS_S_i_param_3];
	mov.u32 	%r3, %tid.x;
	mov.u32 	%r4, %ctaid.x;
	mov.u32 	%r5, %ntid.x;
	mad.lo.s32 	%r1, %r4, %r5, %r3;
	setp.ge.s32 	%p1, %r1, %r2;
	@%p1 bra 	$L__BB0_2;
	add.u64 	%rd4, %SP, 0;
	add.u64 	%rd5, %SPL, 0;
	cvta.to.global.u64 	%rd6, %rd1;
	cvta.to.global.u64 	%rd7, %rd2;
	cvta.to.global.u64 	%rd8, %rd3;
	mul.wide.s32 	%rd9, %r1, 4;
	add.s64 	%rd10, %rd6, %rd9;
	ld.global.u32 	%r6, [%rd10];
	add.s64 	%rd11, %rd7, %rd9;
	ld.global.u32 	%r7, [%rd11];
	mul.lo.s32 	%r8, %r7, %r6;
	add.s64 	%rd12, %rd8, %rd9;
	st.global.u32 	[%rd12], %r8;
	st.local.v2.u32 	[%rd5], {%r1, %r8};
	mov.u64 	%rd13, $str;
	cvta.global.u64 	%rd14, %rd13;
	{ // callseq 0, 0
	.param .b64 param0;
	st.param.b64 	[param0], %rd14;
	.param .b64 param1;
	st.param.b64 	[param1], %rd4;
	.param .b32 retval0;
	call.uni (retval0), 
	vprintf, 
	(
	param0, 
	param1
	);
	ld.param.b32 	%r9, [retval0];
	} // callseq 0
$L__BB0_2:
	ret;

}


// ===== COMPILED SASS (sm_100) =====

	.target	sm_100

	.elftype	@"ET_EXEC"


//--------------------- .note.nv.tkinfo           --------------------------
	.section	.note.nv.tkinfo,"",@"SHT_NOTE"
	.sectionflags	@"SHF_NOTE_NV_TKINFO"
	.tkinfo
        /*0018*/ 	.word	0x00000002
        /*0030*/ 	.string	""
        /*0030*/ 	.string	"ptxas"
        /*0030*/ 	.string	"Cuda compilation tools, release 13.0, V13.0.88"
        /*0030*/ 	.string	"Build cuda_13.0.r13.0/compiler.36424714_0"
        /*0030*/ 	.string	"-arch sm_100 -m 64 "



//--------------------- .note.nv.cuinfo           --------------------------
	.section	.note.nv.cuinfo,"",@"SHT_NOTE"
	.sectionflags	@"SHF_NOTE_NV_CUINFO"
        /*0018*/ 	.short	0x0002
        /*001a*/ 	.short	0x0064
        /*001c*/ 	.short	0x0082
	.zero		2


//--------------------- .nv.info                  --------------------------
	.section	.nv.info,"",@"SHT_CUDA_INFO"
	.align	4


	//----- nvinfo : EIATTR_REGCOUNT
	.align		4
        /*0000*/ 	.byte	0x04, 0x2f
        /*0002*/ 	.short	(.L_2 - .L_1)
	.align		4
.L_1:
        /*0004*/ 	.word	index@(_Z11dot_productPiS_S_i)
        /*0008*/ 	.word	0x00000018


	//----- nvinfo : EIATTR_FRAME_SIZE
	.align		4
.L_2:
        /*000c*/ 	.byte	0x04, 0x11
        /*000e*/ 	.short	(.L_4 - .L_3)
	.align		4
.L_3:
        /*0010*/ 	.word	index@(_Z11dot_productPiS_S_i)
        /*0014*/ 	.word	0x00000008


	//----- nvinfo : EIATTR_MIN_STACK_SIZE
	.align		4
.L_4:
        /*0018*/ 	.byte	0x04, 0x12
        /*001a*/ 	.short	(.L_6 - .L_5)
	.align		4
.L_5:
        /*001c*/ 	.word	index@(_Z11dot_productPiS_S_i)
        /*0020*/ 	.word	0x00000008
.L_6:


//--------------------- .nv.compat                --------------------------
	.section	.nv.compat,"",@"SHT_CUDA_COMPAT_INFO"
	.align	4
        /*0000*/ 	.byte	0x02, 0x09, 0x00, 0x00, 0x02, 0x02, 0x01, 0x00, 0x02, 0x05, 0x05, 0x00, 0x03, 0x07, 0x01, 0x01
        /*0010*/ 	.byte	0x02, 0x03, 0x00, 0x00, 0x02, 0x06, 0x01, 0x00, 0x04, 0x0b, 0x08, 0x00, 0x09, 0x00, 0x00, 0x00
        /*0020*/ 	.byte	0x00, 0x00, 0x00, 0x00


//--------------------- .nv.info._Z11dot_productPiS_S_i --------------------------
	.section	.nv.info._Z11dot_productPiS_S_i,"",@"SHT_CUDA_INFO"
	.sectionflags	@""
	.align	4


	//----- nvinfo : EIATTR_CUDA_API_VERSION
	.align		4
        /*0000*/ 	.byte	0x04, 0x37
        /*0002*/ 	.short	(.L_8 - .L_7)
.L_7:
        /*0004*/ 	.word	0x00000082


	//----- nvinfo : EIATTR_KPARAM_INFO
	.align		4
.L_8:
        /*0008*/ 	.byte	0x04, 0x17
        /*000a*/ 	.short	(.L_10 - .L_9)
.L_9:
        /*000c*/ 	.word	0x00000000
        /*0010*/ 	.short	0x0003
        /*0012*/ 	.short	0x0018
        /*0014*/ 	.byte	0x00, 0xf0, 0x11, 0x00


	//----- nvinfo : EIATTR_KPARAM_INFO
	.align		4
.L_10:
        /*0018*/ 	.byte	0x04, 0x17
        /*001a*/ 	.short	(.L_12 - .L_11)
.L_11:
        /*001c*/ 	.word	0x00000000
        /*0020*/ 	.short	0x0002
        /*0022*/ 	.short	0x0010
        /*0024*/ 	.byte	0x00, 0xf5, 0x21, 0x00


	//----- nvinfo : EIATTR_KPARAM_INFO
	.align		4
.L_12:
        /*0028*/ 	.byte	0x04, 0x17
        /*002a*/ 	.short	(.L_14 - .L_13)
.L_13:
        /*002c*/ 	.word	0x00000000
        /*0030*/ 	.short	0x0001
        /*0032*/ 	.short	0x0008
        /*0034*/ 	.byte	0x00, 0xf5, 0x21, 0x00


	//----- nvinfo : EIATTR_KPARAM_INFO
	.align		4
.L_14:
        /*0038*/ 	.byte	0x04, 0x17
        /*003a*/ 	.short	(.L_16 - .L_15)
.L_15:
        /*003c*/ 	.word	0x00000000
        /*0040*/ 	.short	0x0000
        /*0042*/ 	.short	0x0000
        /*0044*/ 	.byte	0x00, 0xf5, 0x21, 0x00


	//----- nvinfo : EIATTR_SPARSE_MMA_MASK
	.align		4
.L_16:
        /*0048*/ 	.byte	0x03, 0x50
        /*004a*/ 	.short	0x0000


	//----- nvinfo : EIATTR_MAXREG_COUNT
	.align		4
        /*004c*/ 	.byte	0x03, 0x1b
        /*004e*/ 	.short	0x00ff


	//----- nvinfo : EIATTR_EXTERNS
	.align		4
        /*0050*/ 	.byte	0x04, 0x0f
        /*0052*/ 	.short	(.L_18 - .L_17)


	//   ....[0]....
	.align		4
.L_17:
        /*0054*/ 	.word	index@(vprintf)


	//----- nvinfo : EIATTR_MERCURY_ISA_VERSION
	.align		4
.L_18:
        /*0058*/ 	.byte	0x03, 0x5f
        /*005a*/ 	.short	0x0101


	//----- nvinfo : EIATTR_VRC_CTA_INIT_COUNT
	.align		4
        /*005c*/ 	.byte	0x02, 0x4a
	.zero		1
	.zero		1


	//----- nvinfo : EIATTR_SYSCALL_OFFSETS
	.align		4
        /*0060*/ 	.byte	0x04, 0x46
        /*0062*/ 	.short	(.L_20 - .L_19)


	//   ....[0]....
.L_19:
        /*0064*/ 	.word	0x000001f0


	//----- nvinfo : EIATTR_EXIT_INSTR_OFFSETS
	.align		4
.L_20:
        /*0068*/ 	.byte	0x04, 0x1c
        /*006a*/ 	.short	(.L_22 - .L_21)


	//   ....[0]....
.L_21:
        /*006c*/ 	.word	0x000000c0


	//   ....[1]....
        /*0070*/ 	.word	0x00000200


	//----- nvinfo : EIATTR_CRS_STACK_SIZE
	.align		4
.L_22:
        /*0074*/ 	.byte	0x04, 0x1e
        /*0076*/ 	.short	(.L_24 - .L_23)
.L_23:
        /*0078*/ 	.word	0x00000000


	//----- nvinfo : EIATTR_CBANK_PARAM_SIZE
	.align		4
.L_24:
        /*007c*/ 	.byte	0x03, 0x19
        /*007e*/ 	.short	0x001c


	//----- nvinfo : EIATTR_PARAM_CBANK
	.align		4
        /*0080*/ 	.byte	0x04, 0x0a
        /*0082*/ 	.short	(.L_26 - .L_25)
	.align		4
.L_25:
        /*0084*/ 	.word	index@(.nv.constant0._Z11dot_productPiS_S_i)
        /*0088*/ 	.short	0x0380
        /*008a*/ 	.short	0x001c


	//----- nvinfo : EIATTR_SW_WAR
	.align		4
.L_26:
        /*008c*/ 	.byte	0x04, 0x36
        /*008e*/ 	.short	(.L_28 - .L_27)
.L_27:
        /*0090*/ 	.word	0x00000008
.L_28:


//--------------------- .nv.callgraph             --------------------------
	.section	.nv.callgraph,"",@"SHT_CUDA_CALLGRAPH"
	.align	4
	.sectionentsize	8
	.align		4
        /*0000*/ 	.word	0x00000000
	.align		4
        /*0004*/ 	.word	0xffffffff
	.align		4
        /*0008*/ 	.word	index@(_Z11dot_productPiS_S_i)
	.align		4
        /*000c*/ 	.word	index@(vprintf)
	.align		4
        /*0010*/ 	.word	0x00000000
	.align		4
        /*0014*/ 	.word	0xfffffffe
	.align		4
        /*0018*/ 	.word	0x00000000
	.align		4
        /*001c*/ 	.word	0xfffffffd
	.align		4
        /*0020*/ 	.word	0x00000000
	.align		4
        /*0024*/ 	.word	0xfffffffc


//--------------------- .nv.constant4             --------------------------
	.section	.nv.constant4,"a",@progbits
	.align	8
	.align		8
.nv.constant4:
        /*0000*/ 	.dword	vprintf
	.align		8
        /*0008*/ 	.dword	$str


//--------------------- .text._Z11dot_productPiS_S_i --------------------------
	.section	.text._Z11dot_productPiS_S_i,"ax",@progbits
	.align	128
        .global         _Z11dot_productPiS_S_i
        .type           _Z11dot_productPiS_S_i,@function
        .size           _Z11dot_productPiS_S_i,(.L_x_2 - _Z11dot_productPiS_S_i)
        .other          _Z11dot_productPiS_S_i,@"STO_CUDA_ENTRY STV_DEFAULT"
_Z11dot_productPiS_S_i:
.text._Z11dot_productPiS_S_i:
[----:B------:R-:W0:Y:S01]  /*0000*/  LDC R1, c[0x0][0x37c] ;  /* 0x0000df00ff017b82 */ /* 0x000e220000000800 */
[----:B------:R-:W1:Y:S01]  /*0010*/  S2R R2, SR_TID.X ;  /* 0x0000000000027919 */ /* 0x000e620000002100 */
[----:B------:R-:W2:Y:S06]  /*0020*/  LDCU UR5, c[0x0][0x2fc] ;  /* 0x00005f80ff0577ac */ /* 0x000eac0008000800 */
[----:B------:R-:W1:Y:S01]  /*0030*/  S2UR UR6, SR_CTAID.X ;  /* 0x00000000000679c3 */ /* 0x000e620000002500 */
[----:B0-----:R-:W-:Y:S01]  /*0040*/  IADD3 R1, PT, PT, R1, -0x8, RZ ;  /* 0xfffffff801017810 */ /* 0x001fe20007ffe0ff */
[----:B------:R-:W0:Y:S01]  /*0050*/  LDCU UR7, c[0x0][0x398] ;  /* 0x00007300ff0777ac */ /* 0x000e220008000800 */
[----:B------:R-:W3:Y:S05]  /*0060*/  LDCU UR4, c[0x0][0x2f8] ;  /* 0x00005f00ff0477ac */ /* 0x000eea0008000800 */
[----:B------:R-:W1:Y:S01]  /*0070*/  LDC R3, c[0x0][0x360] ;  /* 0x0000d800ff037b82 */ /* 0x000e620000000800 */
[----:B---3--:R-:W-:-:S04]  /*0080*/  IADD3 R6, P1, PT, R1, UR4, RZ ;  /* 0x0000000401067c10 */ /* 0x008fc8000ff3e0ff */
[----:B--2---:R-:W-:Y:S01]  /*0090*/  IADD3.X R7, PT, PT, RZ, UR5, RZ, P1, !PT ;  /* 0x00000005ff077c10 */ /* 0x004fe20008ffe4ff */
[----:B-1----:R-:W-:-:S05]  /*00a0*/  IMAD R2, R3, UR6, R2 ;  /* 0x0000000603027c24 */ /* 0x002fca000f8e0202 */
[----:B0-----:R-:W-:-:S13]  /*00b0*/  ISETP.GE.AND P0, PT, R2, UR7, PT ;  /* 0x0000000702007c0c */ /* 0x001fda000bf06270 */
[----:B------:R-:W-:Y:S05]  /*00c0*/  @P0 EXIT ;  /* 0x000000000000094d */ /* 0x000fea0003800000 */
[----:B------:R-:W0:Y:S01]  /*00d0*/  LDC.64 R10, c[0x0][0x388] ;  /* 0x0000e200ff0a7b82 */ /* 0x000e220000000a00 */
[----:B------:R-:W1:Y:S07]  /*00e0*/  LDCU.64 UR4, c[0x0][0x358] ;  /* 0x00006b00ff0477ac */ /* 0x000e6e0008000a00 */
[----:B------:R-:W2:Y:S08]  /*00f0*/  LDC.64 R8, c[0x0][0x380] ;  /* 0x0000e000ff087b82 */ /* 0x000eb00000000a00 */
[----:B------:R-:W3:Y:S01]  /*0100*/  LDC.64 R12, c[0x0][0x390] ;  /* 0x0000e400ff0c7b82 */ /* 0x000ee20000000a00 */
[----:B------:R-:W-:Y:S01]  /*0110*/  MOV R0, 0x0 ;  /* 0x0000000000007802 */ /* 0x000fe20000000f00 */
[----:B------:R-:W4:Y:S01]  /*0120*/  LDCU.64 UR6, c[0x4][0x8] ;  /* 0x01000100ff0677ac */ /* 0x000f220008000a00 */
[----:B0-----:R-:W-:-:S06]  /*0130*/  IMAD.WIDE R10, R2, 0x4, R10 ;  /* 0x00000004020a7825 */ /* 0x001fcc00078e020a */
[----:B-1----:R-:W5:Y:S01]  /*0140*/  LDG.E R10, desc[UR4][R10.64] ;  /* 0x000000040a0a7981 */ /* 0x002f62000c1e1900 */
[----:B--2---:R-:W-:-:S05]  /*0150*/  IMAD.WIDE R8, R2, 0x4, R8 ;  /* 0x0000000402087825 */ /* 0x004fca00078e0208 */
[----:B------:R-:W5:Y:S01]  /*0160*/  LDG.E R3, desc[UR4][R8.64] ;  /* 0x0000000408037981 */ /* 0x000f62000c1e1900 */
[----:B---3--:R-:W-:Y:S01]  /*0170*/  IMAD.WIDE R12, R2, 0x4, R12 ;  /* 0x00000004020c7825 */ /* 0x008fe200078e020c */
[----:B------:R0:W1:Y:S01]  /*0180*/  LDC.64 R14, c[0x4][R0] ;  /* 0x01000000000e7b82 */ /* 0x0000620000000a00 */
[----:B----4-:R-:W-:Y:S02]  /*0190*/  MOV R4, UR6 ;  /* 0x0000000600047c02 */ /* 0x010fe40008000f00 */
[----:B------:R-:W-:Y:S01]  /*01a0*/  MOV R5, UR7 ;  /* 0x0000000700057c02 */ /* 0x000fe20008000f00 */
[----:B-----5:R-:W-:-:S05]  /*01b0*/  IMAD R3, R3, R10, RZ ;  /* 0x0000000a03037224 */ /* 0x020fca00078e02ff */
[----:B------:R0:W-:Y:S04]  /*01c0*/  STL.64 [R1], R2 ;  /* 0x0000000201007387 */ /* 0x0001e80000100a00 */
[----:B-1----:R0:W-:Y:S02]  /*01d0*/  STG.E desc[UR4][R12.64], R3 ;  /* 0x000000030c007986 */ /* 0x0021e4000c101904 */
[----:B------:R-:W-:-:S07]  /*01e0*/  LEPC R20, `(.L_x_0) ;  /* 0x000000001014794e */ /* 0x000fce0000000000 */
[----:B0-----:R-:W-:Y:S05]  /*01f0*/  CALL.ABS.NOINC R14 ;  /* 0x000000000e007343 */ /* 0x001fea0003c00000 */
.L_x_0:
[----:B------:R-:W-:Y:S05]  /*0200*/  EXIT ;  /* 0x000000000000794d */ /* 0x000fea0003800000 */
.L_x_1:
[----:B------:R-:W-:-:S00]  /*0210*/  BRA `(.L_x_1) ;  /* 0xfffffffc00fc7947 */ /* 0x000fc0000383ffff */
[----:B------:R-:W-:-:S00]  /*0220*/  NOP ;  /* 0x0000000000007918 */ /* 0x000fc00000000000 */
        /* <DEDUP_REMOVED lines=13> */
.L_x_2:


//--------------------- .nv.global.init           --------------------------
	.section	.nv.global.init,"aw",@progbits
.nv.global.init:
	.type		$str,@object
	.size		$str,(.L_0 - $str)
$str:
        /*0000*/ 	.byte	0x63, 0x5b, 0x25, 0x64, 0x5d, 0x20, 0x3d, 0x20, 0x25, 0x64, 0x0a, 0x00
.L_0:


//--------------------- .nv.shared.reserved.0     --------------------------
	.section	.nv.shared.reserved.0,"aw",@nobits
	.weak		__nv_reservedSMEM_offset_0_alias
	.size		__nv_reservedSMEM_offset_0_alias, 0, 64
	.other		__nv_reservedSMEM_offset_0_alias,@"STO_CUDA_RESERVED_SHARED STV_DEFAULT"
__nv_reservedSMEM_offset_0_alias:
	.zero		0
	.zero		64


//--------------------- .nv.constant0._Z11dot_productPiS_S_i --------------------------
	.section	.nv.constant0._Z11dot_productPiS_S_i,"a",@progbits
	.sectionflags	@""
	.align	4
.nv.constant0._Z11dot_productPiS_S_i:
	.zero		924


//--------------------- SYMBOLS --------------------------

	.type		.nv.reservedSmem.offset0,@object
	.size		.nv.reservedSmem.offset0,0x4
	.type		vprintf,@function
